//
// Generated by NVIDIA NVVM Compiler
//
// Compiler Build ID: CL-36424714
// Cuda compilation tools, release 13.0, V13.0.88
// Based on NVVM 20.0.0
//

.version 9.0
.target sm_100
.address_size 64

	// .globl	kernel

.visible .entry kernel(
	.param .u64 .ptr .align 1 kernel_param_0,
	.param .u64 .ptr .align 1 kernel_param_1
)
{
	.reg .pred 	%p<6>;
	.reg .b32 	%r<18>;
	.reg .b32 	%f<11>;
	.reg .b64 	%rd<9>;

	ld.param.u64 	%rd3, [kernel_param_0];
	ld.param.u64 	%rd4, [kernel_param_1];
	cvta.to.global.u64 	%rd1, %rd3;
	cvta.to.global.u64 	%rd2, %rd4;
	mov.u32 	%r6, %tid.x;
	mov.u32 	%r7, %tid.y;
	mov.u32 	%r8, %ntid.x;
	mad.lo.s32 	%r9, %r7, %r8, %r6;
	mov.u32 	%r10, %tid.z;
	mov.u32 	%r11, %ntid.y;
	mul.lo.s32 	%r12, %r8, %r11;
	mul.lo.s32 	%r13, %r12, %r10;
	or.b32  	%r14, %r9, %r13;
	setp.ne.s32 	%p1, %r14, 0;
	@%p1 bra 	$L__BB0_9;
	ld.global.u32 	%r17, [%rd2];
	shl.b32 	%r15, %r17, 1;
	mul.wide.u32 	%rd5, %r15, 4;
	add.s64 	%rd6, %rd2, %rd5;
	ld.global.u32 	%r2, [%rd6+4];
	setp.eq.s32 	%p2, %r2, 0;
	mov.f32 	%f9, 0f3F800000;
	@%p2 bra 	$L__BB0_3;
	ld.global.f32 	%f6, [%rd1];
	add.f32 	%f9, %f6, 0f3F800000;
$L__BB0_3:
	setp.eq.s32 	%p3, %r2, 0;
	@%p3 bra 	$L__BB0_5;
	st.global.f32 	[%rd1], %f9;
	ld.global.u32 	%r17, [%rd2];
$L__BB0_5:
	shl.b32 	%r16, %r17, 1;
	mul.wide.u32 	%rd7, %r16, 4;
	add.s64 	%rd8, %rd2, %rd7;
	ld.global.u32 	%r5, [%rd8+4];
	setp.eq.s32 	%p4, %r5, 0;
	mov.f32 	%f10, 0f40800000;
	@%p4 bra 	$L__BB0_7;
	ld.global.f32 	%f8, [%rd1];
	add.f32 	%f10, %f8, 0f40800000;
$L__BB0_7:
	setp.eq.s32 	%p5, %r5, 0;
	@%p5 bra 	$L__BB0_9;
	st.global.f32 	[%rd1], %f10;
$L__BB0_9:
	ret;

}


// ===== COMPILED SASS (sm_100) =====

	.target	sm_100

	.elftype	@"ET_EXEC"


//--------------------- .note.nv.tkinfo           --------------------------
	.section	.note.nv.tkinfo,"",@"SHT_NOTE"
	.sectionflags	@"SHF_NOTE_NV_TKINFO"
	.tkinfo
        /*0018*/ 	.word	0x00000002
        /*0030*/ 	.string	""
        /*0030*/ 	.string	"ptxas"
        /*0030*/ 	.string	"Cuda compilation tools, release 13.0, V13.0.88"
        /*0030*/ 	.string	"Build cuda_13.0.r13.0/compiler.36424714_0"
        /*0030*/ 	.string	"-arch sm_100 -m 64 "



//--------------------- .note.nv.cuinfo           --------------------------
	.section	.note.nv.cuinfo,"",@"SHT_NOTE"
	.sectionflags	@"SHF_NOTE_NV_CUINFO"
        /*0018*/ 	.short	0x0002
        /*001a*/ 	.short	0x0064
        /*001c*/ 	.short	0x0082
	.zero		2


//--------------------- .nv.info                  --------------------------
	.section	.nv.info,"",@"SHT_CUDA_INFO"
	.align	4


	//----- nvinfo : EIATTR_REGCOUNT
	.align		4
        /*0000*/ 	.byte	0x04, 0x2f
        /*0002*/ 	.short	(.L_1 - .L_0)
	.align		4
.L_0:
        /*0004*/ 	.word	index@(kernel)
        /*0008*/ 	.word	0x0000000e


	//----- nvinfo : EIATTR_FRAME_SIZE
	.align		4
.L_1:
        /*000c*/ 	.byte	0x04, 0x11
        /*000e*/ 	.short	(.L_3 - .L_2)
	.align		4
.L_2:
        /*0010*/ 	.word	index@(kernel)
        /*0014*/ 	.word	0x00000000


	//----- nvinfo : EIATTR_MIN_STACK_SIZE
	.align		4
.L_3:
        /*0018*/ 	.byte	0x04, 0x12
        /*001a*/ 	.short	(.L_5 - .L_4)
	.align		4
.L_4:
        /*001c*/ 	.word	index@(kernel)
        /*0020*/ 	.word	0x00000000
.L_5:


//--------------------- .nv.compat                --------------------------
	.section	.nv.compat,"",@"SHT_CUDA_COMPAT_INFO"
	.align	4
        /*0000*/ 	.byte	0x02, 0x09, 0x00, 0x00, 0x02, 0x02, 0x01, 0x00, 0x02, 0x05, 0x05, 0x00, 0x03, 0x07, 0x01, 0x01
        /*0010*/ 	.byte	0x02, 0x03, 0x00, 0x00, 0x02, 0x06, 0x01, 0x00, 0x04, 0x0b, 0x08, 0x00, 0x09, 0x00, 0x00, 0x00
        /*0020*/ 	.byte	0x00, 0x00, 0x00, 0x00


//--------------------- .nv.info.kernel           --------------------------
	.section	.nv.info.kernel,"",@"SHT_CUDA_INFO"
	.sectionflags	@""
	.align	4


	//----- nvinfo : EIATTR_CUDA_API_VERSION
	.align		4
        /*0000*/ 	.byte	0x04, 0x37
        /*0002*/ 	.short	(.L_7 - .L_6)
.L_6:
        /*0004*/ 	.word	0x00000082


	//----- nvinfo : EIATTR_KPARAM_INFO
	.align		4
.L_7:
        /*0008*/ 	.byte	0x04, 0x17
        /*000a*/ 	.short	(.L_9 - .L_8)
.L_8:
        /*000c*/ 	.word	0x00000000
        /*0010*/ 	.short	0x0001
        /*0012*/ 	.short	0x0008
        /*0014*/ 	.byte	0x00, 0xf5, 0x21, 0x00


	//----- nvinfo : EIATTR_KPARAM_INFO
	.align		4
.L_9:
        /*0018*/ 	.byte	0x04, 0x17
        /*001a*/ 	.short	(.L_11 - .L_10)
.L_10:
        /*001c*/ 	.word	0x00000000
        /*0020*/ 	.short	0x0000
        /*0022*/ 	.short	0x0000
        /*0024*/ 	.byte	0x00, 0xf5, 0x21, 0x00


	//----- nvinfo : EIATTR_SPARSE_MMA_MASK
	.align		4
.L_11:
        /*0028*/ 	.byte	0x03, 0x50
        /*002a*/ 	.short	0x0000


	//----- nvinfo : EIATTR_MAXREG_COUNT
	.align		4
        /*002c*/ 	.byte	0x03, 0x1b
        /*002e*/ 	.short	0x00ff


	//----- nvinfo : EIATTR_MERCURY_ISA_VERSION
	.align		4
        /*0030*/ 	.byte	0x03, 0x5f
        /*0032*/ 	.short	0x0101


	//----- nvinfo : EIATTR_VRC_CTA_INIT_COUNT
	.align		4
        /*0034*/ 	.byte	0x02, 0x4a
	.zero		1
	.zero		1


	//----- nvinfo : EIATTR_EXIT_INSTR_OFFSETS
	.align		4
        /*0038*/ 	.byte	0x04, 0x1c
        /*003a*/ 	.short	(.L_13 - .L_12)


	//   ....[0]....
.L_12:
        /*003c*/ 	.word	0x000000a0


	//   ....[1]....
        /*0040*/ 	.word	0x00000210


	//   ....[2]....
        /*0044*/ 	.word	0x00000260


	//----- nvinfo : EIATTR_CBANK_PARAM_SIZE
	.align		4
.L_13:
        /*0048*/ 	.byte	0x03, 0x19
        /*004a*/ 	.short	0x0010


	//----- nvinfo : EIATTR_PARAM_CBANK
	.align		4
        /*004c*/ 	.byte	0x04, 0x0a
        /*004e*/ 	.short	(.L_15 - .L_14)
	.align		4
.L_14:
        /*0050*/ 	.word	index@(.nv.constant0.kernel)
        /*0054*/ 	.short	0x0380
        /*0056*/ 	.short	0x0010


	//----- nvinfo : EIATTR_SW_WAR
	.align		4
.L_15:
        /*0058*/ 	.byte	0x04, 0x36
        /*005a*/ 	.short	(.L_17 - .L_16)
.L_16:
        /*005c*/ 	.word	0x00000008
.L_17:


//--------------------- .nv.callgraph             --------------------------
	.section	.nv.callgraph,"",@"SHT_CUDA_CALLGRAPH"
	.align	4
	.sectionentsize	8
	.align		4
        /*0000*/ 	.word	0x00000000
	.align		4
        /*0004*/ 	.word	0xffffffff
	.align		4
        /*0008*/ 	.word	0x00000000
	.align		4
        /*000c*/ 	.word	0xfffffffe
	.align		4
        /*0010*/ 	.word	0x00000000
	.align		4
        /*0014*/ 	.word	0xfffffffd
	.align		4
        /*0018*/ 	.word	0x00000000
	.align		4
        /*001c*/ 	.word	0xfffffffc


//--------------------- .text.kernel              --------------------------
	.section	.text.kernel,"ax",@progbits
	.align	128
        .global         kernel
        .type           kernel,@function
        .size           kernel,(.L_x_2 - kernel)
        .other          kernel,@"STO_CUDA_ENTRY STV_DEFAULT"
kernel:
.text.kernel:
[----:B------:R-:W-:Y:S01]  /*0000*/  LDC R1, c[0x0][0x37c] ;  /* 0x0000df00ff017b82 */ /* 0x000fe20000000800 */
[----:B------:R-:W0:Y:S01]  /*0010*/  S2R R0, SR_TID.X ;  /* 0x0000000000007919 */ /* 0x000e220000002100 */
[----:B------:R-:W1:Y:S01]  /*0020*/  LDCU UR5, c[0x0][0x360] ;  /* 0x00006c00ff0577ac */ /* 0x000e620008000800 */
[----:B------:R-:W0:Y:S01]  /*0030*/  S2R R3, SR_TID.Y ;  /* 0x0000000000037919 */ /* 0x000e220000002200 */
[----:B------:R-:W1:Y:S01]  /*0040*/  LDCU UR4, c[0x0][0x364] ;  /* 0x00006c80ff0477ac */ /* 0x000e620008000800 */
[----:B------:R-:W2:Y:S01]  /*0050*/  S2R R2, SR_TID.Z ;  /* 0x0000000000027919 */ /* 0x000ea20000002300 */
[----:B-1----:R-:W-:Y:S02]  /*0060*/  UIMAD UR4, UR5, UR4, URZ ;  /* 0x00000004050472a4 */ /* 0x002fe4000f8e02ff */
[----:B0-----:R-:W-:-:S04]  /*0070*/  IMAD R0, R3, UR5, R0 ;  /* 0x0000000503007c24 */ /* 0x001fc8000f8e0200 */
[----:B--2---:R-:W-:-:S05]  /*0080*/  IMAD R3, R2, UR4, RZ ;  /* 0x0000000402037c24 */ /* 0x004fca000f8e02ff */
[----:B------:R-:W-:-:S13]  /*0090*/  LOP3.LUT P0, RZ, R0, R3, RZ, 0xfc, !PT ;  /* 0x0000000300ff7212 */ /* 0x000fda000780fcff */
[----:B------:R-:W-:Y:S05]  /*00a0*/  @P0 EXIT ;  /* 0x000000000000094d */ /* 0x000fea0003800000 */
[----:B------:R-:W0:Y:S01]  /*00b0*/  LDC.64 R2, c[0x0][0x388] ;  /* 0x0000e200ff027b82 */ /* 0x000e220000000a00 */
[----:B------:R-:W0:Y:S07]  /*00c0*/  LDCU.64 UR4, c[0x0][0x358] ;  /* 0x00006b00ff0477ac */ /* 0x000e2e0008000a00 */
[----:B------:R-:W1:Y:S01]  /*00d0*/  LDC.64 R6, c[0x0][0x388] ;  /* 0x0000e200ff067b82 */ /* 0x000e620000000a00 */
[----:B0-----:R-:W2:Y:S02]  /*00e0*/  LDG.E R0, desc[UR4][R2.64] ;  /* 0x0000000402007981 */ /* 0x001ea4000c1e1900 */
[----:B--2---:R-:W-:-:S05]  /*00f0*/  SHF.L.U32 R5, R0, 0x1, RZ ;  /* 0x0000000100057819 */ /* 0x004fca00000006ff */
[----:B-1----:R-:W-:-:S06]  /*0100*/  IMAD.WIDE.U32 R4, R5, 0x4, R6 ;  /* 0x0000000405047825 */ /* 0x002fcc00078e0006 */
[----:B------:R-:W2:Y:S01]  /*0110*/  LDG.E R4, desc[UR4][R4.64+0x4] ;  /* 0x0000040404047981 */ /* 0x000ea2000c1e1900 */
[----:B------:R-:W-:Y:S01]  /*0120*/  HFMA2 R11, -RZ, RZ, 1.875, 0 ;  /* 0x3f800000ff0b7431 */ /* 0x000fe200000001ff */
[----:B--2---:R-:W-:-:S13]  /*0130*/  ISETP.NE.AND P0, PT, R4, RZ, PT ;  /* 0x000000ff0400720c */ /* 0x004fda0003f05270 */
[----:B------:R-:W0:Y:S01]  /*0140*/  @P0 LDC.64 R8, c[0x0][0x380] ;  /* 0x0000e000ff080b82 */ /* 0x000e220000000a00 */
[----:B------:R-:W-:Y:S05]  /*0150*/  @!P0 BRA `(.L_x_0) ;  /* 0x00000000000c8947 */ /* 0x000fea0003800000 */
[----:B------:R-:W1:Y:S02]  /*0160*/  LDC.64 R4, c[0x0][0x380] ;  /* 0x0000e000ff047b82 */ /* 0x000e640000000a00 */
[----:B-1----:R-:W2:Y:S02]  /*0170*/  LDG.E R4, desc[UR4][R4.64] ;  /* 0x0000000404047981 */ /* 0x002ea4000c1e1900 */
[----:B--2---:R-:W-:-:S07]  /*0180*/  FADD R11, R4, 1 ;  /* 0x3f800000040b7421 */ /* 0x004fce0000000000 */
.L_x_0:
[----:B0-----:R0:W-:Y:S04]  /*0190*/  @P0 STG.E desc[UR4][R8.64], R11 ;  /* 0x0000000b08000986 */ /* 0x0011e8000c101904 */
[----:B------:R-:W2:Y:S02]  /*01a0*/  @P0 LDG.E R0, desc[UR4][R2.64] ;  /* 0x0000000402000981 */ /* 0x000ea4000c1e1900 */
[----:B--2---:R-:W-:-:S05]  /*01b0*/  SHF.L.U32 R5, R0, 0x1, RZ ;  /* 0x0000000100057819 */ /* 0x004fca00000006ff */
[----:B------:R-:W-:-:S06]  /*01c0*/  IMAD.WIDE.U32 R4, R5, 0x4, R6 ;  /* 0x0000000405047825 */ /* 0x000fcc00078e0006 */
[----:B------:R-:W2:Y:S02]  /*01d0*/  LDG.E R4, desc[UR4][R4.64+0x4] ;  /* 0x0000040404047981 */ /* 0x000ea4000c1e1900 */
[----:B--2---:R-:W-:-:S13]  /*01e0*/  ISETP.NE.AND P0, PT, R4, RZ, PT ;  /* 0x000000ff0400720c */ /* 0x004fda0003f05270 */
[----:B------:R-:W1:Y:S02]  /*01f0*/  @P0 LDC.64 R6, c[0x0][0x380] ;  /* 0x0000e000ff060b82 */ /* 0x000e640000000a00 */
[----:B-1----:R0:W5:Y:S01]  /*0200*/  @P0 LDG.E R6, desc[UR4][R6.64] ;  /* 0x0000000406060981 */ /* 0x002162000c1e1900 */
[----:B------:R-:W-:Y:S05]  /*0210*/  @!P0 EXIT ;  /* 0x000000000000894d */ /* 0x000fea0003800000 */
[----:B------:R-:W1:Y:S01]  /*0220*/  LDC.64 R2, c[0x0][0x380] ;  /* 0x0000e000ff027b82 */ /* 0x000e620000000a00 */
[----:B------:R-:W-:Y:S02]  /*0230*/  HFMA2 R5, -RZ, RZ, 2.25, 0 ;  /* 0x40800000ff057431 */ /* 0x000fe400000001ff */
[----:B-----5:R-:W-:-:S05]  /*0240*/  @P0 FADD R5, R6, 4 ;  /* 0x4080000006050421 */ /* 0x020fca0000000000 */
[----:B-1----:R-:W-:Y:S01]  /*0250*/  STG.E desc[UR4][R2.64], R5 ;  /* 0x0000000502007986 */ /* 0x002fe2000c101904 */
[----:B------:R-:W-:Y:S05]  /*0260*/  EXIT ;  /* 0x000000000000794d */ /* 0x000fea0003800000 */
.L_x_1:
[----:B------:R-:W-:-:S00]  /*0270*/  BRA `(.L_x_1) ;  /* 0xfffffffc00fc7947 */ /* 0x000fc0000383ffff */
[----:B------:R-:W-:-:S00]  /*0280*/  NOP ;  /* 0x0000000000007918 */ /* 0x000fc00000000000 */
[----:B------:R-:W-:-:S00]  /*0290*/  NOP ;  /* 0x0000000000007918 */ /* 0x000fc00000000000 */
[----:B------:R-:W-:-:S00]  /*02a0*/  NOP ;  /* 0x0000000000007918 */ /* 0x000fc00000000000 */
[----:B------:R-:W-:-:S00]  /*02b0*/  NOP ;  /* 0x0000000000007918 */ /* 0x000fc00000000000 */
[----:B------:R-:W-:-:S00]  /*02c0*/  NOP ;  /* 0x0000000000007918 */ /* 0x000fc00000000000 */
[----:B------:R-:W-:-:S00]  /*02d0*/  NOP ;  /* 0x0000000000007918 */ /* 0x000fc00000000000 */
[----:B------:R-:W-:-:S00]  /*02e0*/  NOP ;  /* 0x0000000000007918 */ /* 0x000fc00000000000 */
[----:B------:R-:W-:-:S00]  /*02f0*/  NOP ;  /* 0x0000000000007918 */ /* 0x000fc00000000000 */
.L_x_2:


//--------------------- .nv.shared.reserved.0     --------------------------
	.section	.nv.shared.reserved.0,"aw",@nobits
	.weak		__nv_reservedSMEM_offset_0_alias
	.size		__nv_reservedSMEM_offset_0_alias, 0, 64
	.other		__nv_reservedSMEM_offset_0_alias,@"STO_CUDA_RESERVED_SHARED STV_DEFAULT"
__nv_reservedSMEM_offset_0_alias:
	.zero		0
	.zero		64


//--------------------- .nv.constant0.kernel      --------------------------
	.section	.nv.constant0.kernel,"a",@progbits
	.sectionflags	@""
	.align	4
.nv.constant0.kernel:
	.zero		912


//--------------------- SYMBOLS --------------------------

	.type		.nv.reservedSmem.offset0,@object
	.size		.nv.reservedSmem.offset0,0x4
